//
// Generated by NVIDIA NVVM Compiler
//
// Compiler Build ID: CL-36424714
// Cuda compilation tools, release 13.0, V13.0.88
// Based on NVVM 20.0.0
//

.version 9.0
.target sm_100
.address_size 64

	// .globl	_Z6kerneliPV9data_flagPi

.visible .entry _Z6kerneliPV9data_flagPi(
	.param .u32 _Z6kerneliPV9data_flagPi_param_0,
	.param .u64 .ptr .align 1 _Z6kerneliPV9data_flagPi_param_1,
	.param .u64 .ptr .align 1 _Z6kerneliPV9data_flagPi_param_2
)
{
	.reg .pred 	%p<5>;
	.reg .b32 	%r<6>;
	.reg .b64 	%rd<7>;

	ld.param.u64 	%rd3, [_Z6kerneliPV9data_flagPi_param_1];
	ld.param.u64 	%rd2, [_Z6kerneliPV9data_flagPi_param_2];
	cvta.to.global.u64 	%rd1, %rd3;
	mov.u32 	%r2, %ctaid.x;
	setp.eq.s32 	%p1, %r2, 0;
	@%p1 bra 	$L__BB0_1;
	bra.uni 	$L__BB0_3;
$L__BB0_1:
	mov.u32 	%r5, %tid.x;
	setp.ne.s32 	%p4, %r5, 0;
	@%p4 bra 	$L__BB0_6;
	mov.b64 	%rd6, 4294967297;
	st.volatile.global.u64 	[%rd1], %rd6;
	bra.uni 	$L__BB0_6;
$L__BB0_3:
	ld.volatile.global.u64 	%rd4, [%rd1];
	mov.b64 	{%r1, %r3}, %rd4;
	setp.eq.s32 	%p2, %r3, 0;
	@%p2 bra 	$L__BB0_3;
	setp.ne.s32 	%p3, %r1, 0;
	@%p3 bra 	$L__BB0_6;
	cvta.to.global.u64 	%rd5, %rd2;
	mov.b32 	%r4, 0;
	st.global.u32 	[%rd5], %r4;
$L__BB0_6:
	ret;

}


// ===== COMPILED SASS (sm_100) =====

	.target	sm_100

	.elftype	@"ET_EXEC"


//--------------------- .note.nv.tkinfo           --------------------------
	.section	.note.nv.tkinfo,"",@"SHT_NOTE"
	.sectionflags	@"SHF_NOTE_NV_TKINFO"
	.tkinfo
        /*0018*/ 	.word	0x00000002
        /*0030*/ 	.string	""
        /*0030*/ 	.string	"ptxas"
        /*0030*/ 	.string	"Cuda compilation tools, release 13.0, V13.0.88"
        /*0030*/ 	.string	"Build cuda_13.0.r13.0/compiler.36424714_0"
        /*0030*/ 	.string	"-arch sm_100 -m 64 "



//--------------------- .note.nv.cuinfo           --------------------------
	.section	.note.nv.cuinfo,"",@"SHT_NOTE"
	.sectionflags	@"SHF_NOTE_NV_CUINFO"
        /*0018*/ 	.short	0x0002
        /*001a*/ 	.short	0x0064
        /*001c*/ 	.short	0x0082
	.zero		2


//--------------------- .nv.info                  --------------------------
	.section	.nv.info,"",@"SHT_CUDA_INFO"
	.align	4


	//----- nvinfo : EIATTR_REGCOUNT
	.align		4
        /*0000*/ 	.byte	0x04, 0x2f
        /*0002*/ 	.short	(.L_1 - .L_0)
	.align		4
.L_0:
        /*0004*/ 	.word	index@(_Z6kerneliPV9data_flagPi)
        /*0008*/ 	.word	0x00000008


	//----- nvinfo : EIATTR_FRAME_SIZE
	.align		4
.L_1:
        /*000c*/ 	.byte	0x04, 0x11
        /*000e*/ 	.short	(.L_3 - .L_2)
	.align		4
.L_2:
        /*0010*/ 	.word	index@(_Z6kerneliPV9data_flagPi)
        /*0014*/ 	.word	0x00000000


	//----- nvinfo : EIATTR_MIN_STACK_SIZE
	.align		4
.L_3:
        /*0018*/ 	.byte	0x04, 0x12
        /*001a*/ 	.short	(.L_5 - .L_4)
	.align		4
.L_4:
        /*001c*/ 	.word	index@(_Z6kerneliPV9data_flagPi)
        /*0020*/ 	.word	0x00000000
.L_5:


//--------------------- .nv.compat                --------------------------
	.section	.nv.compat,"",@"SHT_CUDA_COMPAT_INFO"
	.align	4
        /*0000*/ 	.byte	0x02, 0x09, 0x00, 0x00, 0x02, 0x02, 0x01, 0x00, 0x02, 0x05, 0x05, 0x00, 0x03, 0x07, 0x01, 0x01
        /*0010*/ 	.byte	0x02, 0x03, 0x00, 0x00, 0x02, 0x06, 0x01, 0x00, 0x04, 0x0b, 0x08, 0x00, 0x09, 0x00, 0x00, 0x00
        /*0020*/ 	.byte	0x00, 0x00, 0x00, 0x00


//--------------------- .nv.info._Z6kerneliPV9data_flagPi --------------------------
	.section	.nv.info._Z6kerneliPV9data_flagPi,"",@"SHT_CUDA_INFO"
	.sectionflags	@""
	.align	4


	//----- nvinfo : EIATTR_CUDA_API_VERSION
	.align		4
        /*0000*/ 	.byte	0x04, 0x37
        /*0002*/ 	.short	(.L_7 - .L_6)
.L_6:
        /*0004*/ 	.word	0x00000082


	//----- nvinfo : EIATTR_KPARAM_INFO
	.align		4
.L_7:
        /*0008*/ 	.byte	0x04, 0x17
        /*000a*/ 	.short	(.L_9 - .L_8)
.L_8:
        /*000c*/ 	.word	0x00000000
        /*0010*/ 	.short	0x0002
        /*0012*/ 	.short	0x0010
        /*0014*/ 	.byte	0x00, 0xf5, 0x21, 0x00


	//----- nvinfo : EIATTR_KPARAM_INFO
	.align		4
.L_9:
        /*0018*/ 	.byte	0x04, 0x17
        /*001a*/ 	.short	(.L_11 - .L_10)
.L_10:
        /*001c*/ 	.word	0x00000000
        /*0020*/ 	.short	0x0001
        /*0022*/ 	.short	0x0008
        /*0024*/ 	.byte	0x00, 0xf5, 0x21, 0x00


	//----- nvinfo : EIATTR_KPARAM_INFO
	.align		4
.L_11:
        /*0028*/ 	.byte	0x04, 0x17
        /*002a*/ 	.short	(.L_13 - .L_12)
.L_12:
        /*002c*/ 	.word	0x00000000
        /*0030*/ 	.short	0x0000
        /*0032*/ 	.short	0x0000
        /*0034*/ 	.byte	0x00, 0xf0, 0x11, 0x00


	//----- nvinfo : EIATTR_SPARSE_MMA_MASK
	.align		4
.L_13:
        /*0038*/ 	.byte	0x03, 0x50
        /*003a*/ 	.short	0x0000


	//----- nvinfo : EIATTR_MAXREG_COUNT
	.align		4
        /*003c*/ 	.byte	0x03, 0x1b
        /*003e*/ 	.short	0x00ff


	//----- nvinfo : EIATTR_MERCURY_ISA_VERSION
	.align		4
        /*0040*/ 	.byte	0x03, 0x5f
        /*0042*/ 	.short	0x0101


	//----- nvinfo : EIATTR_VRC_CTA_INIT_COUNT
	.align		4
        /*0044*/ 	.byte	0x02, 0x4a
	.zero		1
	.zero		1


	//----- nvinfo : EIATTR_EXIT_INSTR_OFFSETS
	.align		4
        /*0048*/ 	.byte	0x04, 0x1c
        /*004a*/ 	.short	(.L_15 - .L_14)


	//   ....[0]....
.L_14:
        /*004c*/ 	.word	0x000000a0


	//   ....[1]....
        /*0050*/ 	.word	0x000000d0


	//   ....[2]....
        /*0054*/ 	.word	0x00000100


	//   ....[3]....
        /*0058*/ 	.word	0x00000150


	//----- nvinfo : EIATTR_CBANK_PARAM_SIZE
	.align		4
.L_15:
        /*005c*/ 	.byte	0x03, 0x19
        /*005e*/ 	.short	0x0018


	//----- nvinfo : EIATTR_PARAM_CBANK
	.align		4
        /*0060*/ 	.byte	0x04, 0x0a
        /*0062*/ 	.short	(.L_17 - .L_16)
	.align		4
.L_16:
        /*0064*/ 	.word	index@(.nv.constant0._Z6kerneliPV9data_flagPi)
        /*0068*/ 	.short	0x0380
        /*006a*/ 	.short	0x0018


	//----- nvinfo : EIATTR_SW_WAR
	.align		4
.L_17:
        /*006c*/ 	.byte	0x04, 0x36
        /*006e*/ 	.short	(.L_19 - .L_18)
.L_18:
        /*0070*/ 	.word	0x00000008
.L_19:


//--------------------- .nv.callgraph             --------------------------
	.section	.nv.callgraph,"",@"SHT_CUDA_CALLGRAPH"
	.align	4
	.sectionentsize	8
	.align		4
        /*0000*/ 	.word	0x00000000
	.align		4
        /*0004*/ 	.word	0xffffffff
	.align		4
        /*0008*/ 	.word	0x00000000
	.align		4
        /*000c*/ 	.word	0xfffffffe
	.align		4
        /*0010*/ 	.word	0x00000000
	.align		4
        /*0014*/ 	.word	0xfffffffd
	.align		4
        /*0018*/ 	.word	0x00000000
	.align		4
        /*001c*/ 	.word	0xfffffffc


//--------------------- .text._Z6kerneliPV9data_flagPi --------------------------
	.section	.text._Z6kerneliPV9data_flagPi,"ax",@progbits
	.align	128
        .global         _Z6kerneliPV9data_flagPi
        .type           _Z6kerneliPV9data_flagPi,@function
        .size           _Z6kerneliPV9data_flagPi,(.L_x_3 - _Z6kerneliPV9data_flagPi)
        .other          _Z6kerneliPV9data_flagPi,@"STO_CUDA_ENTRY STV_DEFAULT"
_Z6kerneliPV9data_flagPi:
.text._Z6kerneliPV9data_flagPi:
[----:B------:R-:W-:Y:S08]  /*0000*/  LDC R1, c[0x0][0x37c] ;  /* 0x0000df00ff017b82 */ /* 0x000ff00000000800 */
[----:B------:R-:W0:Y:S01]  /*0010*/  S2UR UR6, SR_CTAID.X ;  /* 0x00000000000679c3 */ /* 0x000e220000002500 */
[----:B------:R-:W1:Y:S01]  /*0020*/  LDCU.64 UR4, c[0x0][0x358] ;  /* 0x00006b00ff0477ac */ /* 0x000e620008000a00 */
[----:B0-----:R-:W-:-:S09]  /*0030*/  UISETP.NE.AND UP0, UPT, UR6, URZ, UPT ;  /* 0x000000ff0600728c */ /* 0x001fd2000bf05270 */
[----:B-1----:R-:W-:Y:S05]  /*0040*/  BRA.U !UP0, `(.L_x_0) ;  /* 0x0000000108247547 */ /* 0x002fea000b800000 */
[----:B------:R-:W0:Y:S02]  /*0050*/  LDC.64 R2, c[0x0][0x388] ;  /* 0x0000e200ff027b82 */ /* 0x000e240000000a00 */
.L_x_1:
[----:B0-----:R-:W2:Y:S02]  /*0060*/  LDG.E.64.STRONG.SYS R4, desc[UR4][R2.64] ;  /* 0x0000000402047981 */ /* 0x001ea4000c1f5b00 */
[----:B--2---:R-:W-:-:S13]  /*0070*/  ISETP.NE.AND P0, PT, R5, RZ, PT ;  /* 0x000000ff0500720c */ /* 0x004fda0003f05270 */
[----:B------:R-:W-:Y:S05]  /*0080*/  @!P0 BRA `(.L_x_1) ;  /* 0xfffffffc00f48947 */ /* 0x000fea000383ffff */
[----:B------:R-:W-:-:S13]  /*0090*/  ISETP.NE.AND P0, PT, R4, RZ, PT ;  /* 0x000000ff0400720c */ /* 0x000fda0003f05270 */
[----:B------:R-:W-:Y:S05]  /*00a0*/  @P0 EXIT ;  /* 0x000000000000094d */ /* 0x000fea0003800000 */
[----:B------:R-:W0:Y:S02]  /*00b0*/  LDC.64 R2, c[0x0][0x390] ;  /* 0x0000e400ff027b82 */ /* 0x000e240000000a00 */
[----:B0-----:R-:W-:Y:S01]  /*00c0*/  STG.E desc[UR4][R2.64], RZ ;  /* 0x000000ff02007986 */ /* 0x001fe2000c101904 */
[----:B------:R-:W-:Y:S05]  /*00d0*/  EXIT ;  /* 0x000000000000794d */ /* 0x000fea0003800000 */
.L_x_0:
[----:B------:R-:W0:Y:S02]  /*00e0*/  S2R R0, SR_TID.X ;  /* 0x0000000000007919 */ /* 0x000e240000002100 */
[----:B0-----:R-:W-:-:S13]  /*00f0*/  ISETP.NE.AND P0, PT, R0, RZ, PT ;  /* 0x000000ff0000720c */ /* 0x001fda0003f05270 */
[----:B------:R-:W-:Y:S05]  /*0100*/  @P0 EXIT ;  /* 0x000000000000094d */ /* 0x000fea0003800000 */
[----:B------:R-:W0:Y:S01]  /*0110*/  LDC.64 R4, c[0x0][0x388] ;  /* 0x0000e200ff047b82 */ /* 0x000e220000000a00 */
[----:B------:R-:W-:Y:S02]  /*0120*/  IMAD.MOV.U32 R2, RZ, RZ, 0x1 ;  /* 0x00000001ff027424 */ /* 0x000fe400078e00ff */
[----:B------:R-:W-:-:S05]  /*0130*/  IMAD.MOV.U32 R3, RZ, RZ, 0x1 ;  /* 0x00000001ff037424 */ /* 0x000fca00078e00ff */
[----:B0-----:R-:W-:Y:S01]  /*0140*/  STG.E.64.STRONG.SYS desc[UR4][R4.64], R2 ;  /* 0x0000000204007986 */ /* 0x001fe2000c115b04 */
[----:B------:R-:W-:Y:S05]  /*0150*/  EXIT ;  /* 0x000000000000794d */ /* 0x000fea0003800000 */
.L_x_2:
[----:B------:R-:W-:-:S00]  /*0160*/  BRA `(.L_x_2) ;  /* 0xfffffffc00fc7947 */ /* 0x000fc0000383ffff */
[----:B------:R-:W-:-:S00]  /*0170*/  NOP ;  /* 0x0000000000007918 */ /* 0x000fc00000000000 */
        /* <DEDUP_REMOVED lines=8> */
.L_x_3:


//--------------------- .nv.shared.reserved.0     --------------------------
	.section	.nv.shared.reserved.0,"aw",@nobits
	.weak		__nv_reservedSMEM_offset_0_alias
	.size		__nv_reservedSMEM_offset_0_alias, 0, 64
	.other		__nv_reservedSMEM_offset_0_alias,@"STO_CUDA_RESERVED_SHARED STV_DEFAULT"
__nv_reservedSMEM_offset_0_alias:
	.zero		0
	.zero		64


//--------------------- .nv.constant0._Z6kerneliPV9data_flagPi --------------------------
	.section	.nv.constant0._Z6kerneliPV9data_flagPi,"a",@progbits
	.sectionflags	@""
	.align	4
.nv.constant0._Z6kerneliPV9data_flagPi:
	.zero		920


//--------------------- SYMBOLS --------------------------

	.type		.nv.reservedSmem.offset0,@object
	.size		.nv.reservedSmem.offset0,0x4
